//
// Generated by NVIDIA NVVM Compiler
//
// Compiler Build ID: CL-36424714
// Cuda compilation tools, release 13.0, V13.0.88
// Based on NVVM 20.0.0
//

.version 9.0
.target sm_100
.address_size 64

	// .globl	_Z7tmerge1PiS_
.extern .shared .align 16 .b8 sbase[];

.visible .entry _Z7tmerge1PiS_(
	.param .u64 .ptr .align 1 _Z7tmerge1PiS__param_0,
	.param .u64 .ptr .align 1 _Z7tmerge1PiS__param_1
)
{
	.reg .pred 	%p<10>;
	.reg .b32 	%r<162>;
	.reg .b64 	%rd<15>;

	ld.param.u64 	%rd3, [_Z7tmerge1PiS__param_0];
	ld.param.u64 	%rd2, [_Z7tmerge1PiS__param_1];
	cvta.to.global.u64 	%rd1, %rd3;
	mov.u32 	%r1, %tid.x;
	mov.u32 	%r2, %ctaid.x;
	and.b32  	%r31, %r1, 256;
	setp.ne.s32 	%p1, %r31, 0;
	@%p1 bra 	$L__BB0_2;
	shl.b32 	%r38, %r2, 9;
	add.s32 	%r39, %r38, %r1;
	mul.wide.u32 	%rd8, %r39, 4;
	add.s64 	%rd9, %rd1, %rd8;
	ld.global.u32 	%r40, [%rd9];
	xor.b32  	%r41, %r1, 511;
	add.s32 	%r42, %r38, %r41;
	mul.wide.u32 	%rd10, %r42, 4;
	add.s64 	%rd11, %rd1, %rd10;
	ld.global.u32 	%r43, [%rd11];
	min.s32 	%r153, %r40, %r43;
	bra.uni 	$L__BB0_3;
$L__BB0_2:
	shl.b32 	%r32, %r2, 9;
	add.s32 	%r33, %r32, %r1;
	mul.wide.u32 	%rd4, %r33, 4;
	add.s64 	%rd5, %rd1, %rd4;
	ld.global.u32 	%r34, [%rd5];
	xor.b32  	%r35, %r1, 511;
	add.s32 	%r36, %r32, %r35;
	mul.wide.u32 	%rd6, %r36, 4;
	add.s64 	%rd7, %rd1, %rd6;
	ld.global.u32 	%r37, [%rd7];
	max.s32 	%r153, %r34, %r37;
$L__BB0_3:
	shl.b32 	%r44, %r1, 2;
	mov.u32 	%r45, sbase;
	add.s32 	%r6, %r45, %r44;
	st.shared.u32 	[%r6], %r153;
	bar.sync 	0;
	and.b32  	%r46, %r1, 128;
	setp.ne.s32 	%p2, %r46, 0;
	@%p2 bra 	$L__BB0_5;
	ld.shared.u32 	%r53, [%r6];
	xor.b32  	%r55, %r44, 512;
	add.s32 	%r57, %r45, %r55;
	ld.shared.u32 	%r58, [%r57];
	min.s32 	%r154, %r53, %r58;
	bra.uni 	$L__BB0_6;
$L__BB0_5:
	ld.shared.u32 	%r47, [%r6];
	and.b32  	%r49, %r44, 3580;
	add.s32 	%r51, %r45, %r49;
	ld.shared.u32 	%r52, [%r51];
	max.s32 	%r154, %r47, %r52;
$L__BB0_6:
	st.shared.u32 	[%r6+2048], %r154;
	bar.sync 	0;
	and.b32  	%r59, %r1, 64;
	setp.ne.s32 	%p3, %r59, 0;
	@%p3 bra 	$L__BB0_8;
	ld.shared.u32 	%r66, [%r6+2048];
	xor.b32  	%r68, %r44, 256;
	add.s32 	%r70, %r45, %r68;
	ld.shared.u32 	%r71, [%r70+2048];
	min.s32 	%r155, %r66, %r71;
	bra.uni 	$L__BB0_9;
$L__BB0_8:
	ld.shared.u32 	%r60, [%r6+2048];
	and.b32  	%r62, %r44, 3836;
	add.s32 	%r64, %r45, %r62;
	ld.shared.u32 	%r65, [%r64+2048];
	max.s32 	%r155, %r60, %r65;
$L__BB0_9:
	st.shared.u32 	[%r6], %r155;
	bar.sync 	0;
	and.b32  	%r72, %r1, 32;
	setp.ne.s32 	%p4, %r72, 0;
	@%p4 bra 	$L__BB0_11;
	ld.shared.u32 	%r79, [%r6];
	xor.b32  	%r81, %r44, 128;
	add.s32 	%r83, %r45, %r81;
	ld.shared.u32 	%r84, [%r83];
	min.s32 	%r156, %r79, %r84;
	bra.uni 	$L__BB0_12;
$L__BB0_11:
	ld.shared.u32 	%r73, [%r6];
	and.b32  	%r75, %r44, 3964;
	add.s32 	%r77, %r45, %r75;
	ld.shared.u32 	%r78, [%r77];
	max.s32 	%r156, %r73, %r78;
$L__BB0_12:
	st.shared.u32 	[%r6+2048], %r156;
	bar.sync 	0;
	and.b32  	%r85, %r1, 16;
	setp.ne.s32 	%p5, %r85, 0;
	@%p5 bra 	$L__BB0_14;
	ld.shared.u32 	%r92, [%r6+2048];
	xor.b32  	%r94, %r44, 64;
	add.s32 	%r96, %r45, %r94;
	ld.shared.u32 	%r97, [%r96+2048];
	min.s32 	%r157, %r92, %r97;
	bra.uni 	$L__BB0_15;
$L__BB0_14:
	ld.shared.u32 	%r86, [%r6+2048];
	and.b32  	%r88, %r44, 4028;
	add.s32 	%r90, %r45, %r88;
	ld.shared.u32 	%r91, [%r90+2048];
	max.s32 	%r157, %r86, %r91;
$L__BB0_15:
	st.shared.u32 	[%r6], %r157;
	bar.sync 	0;
	and.b32  	%r98, %r1, 8;
	setp.ne.s32 	%p6, %r98, 0;
	@%p6 bra 	$L__BB0_17;
	ld.shared.u32 	%r105, [%r6];
	xor.b32  	%r107, %r44, 32;
	add.s32 	%r109, %r45, %r107;
	ld.shared.u32 	%r110, [%r109];
	min.s32 	%r158, %r105, %r110;
	bra.uni 	$L__BB0_18;
$L__BB0_17:
	ld.shared.u32 	%r99, [%r6];
	and.b32  	%r101, %r44, 4060;
	add.s32 	%r103, %r45, %r101;
	ld.shared.u32 	%r104, [%r103];
	max.s32 	%r158, %r99, %r104;
$L__BB0_18:
	st.shared.u32 	[%r6+2048], %r158;
	bar.sync 	0;
	and.b32  	%r111, %r1, 4;
	setp.ne.s32 	%p7, %r111, 0;
	@%p7 bra 	$L__BB0_20;
	ld.shared.u32 	%r118, [%r6+2048];
	xor.b32  	%r120, %r44, 16;
	add.s32 	%r122, %r45, %r120;
	ld.shared.u32 	%r123, [%r122+2048];
	min.s32 	%r159, %r118, %r123;
	bra.uni 	$L__BB0_21;
$L__BB0_20:
	ld.shared.u32 	%r112, [%r6+2048];
	and.b32  	%r114, %r44, 4076;
	add.s32 	%r116, %r45, %r114;
	ld.shared.u32 	%r117, [%r116+2048];
	max.s32 	%r159, %r112, %r117;
$L__BB0_21:
	st.shared.u32 	[%r6], %r159;
	bar.sync 	0;
	and.b32  	%r124, %r1, 2;
	setp.ne.s32 	%p8, %r124, 0;
	@%p8 bra 	$L__BB0_23;
	ld.shared.u32 	%r131, [%r6];
	xor.b32  	%r133, %r44, 8;
	add.s32 	%r135, %r45, %r133;
	ld.shared.u32 	%r136, [%r135];
	min.s32 	%r160, %r131, %r136;
	bra.uni 	$L__BB0_24;
$L__BB0_23:
	ld.shared.u32 	%r125, [%r6];
	and.b32  	%r127, %r44, 4084;
	add.s32 	%r129, %r45, %r127;
	ld.shared.u32 	%r130, [%r129];
	max.s32 	%r160, %r125, %r130;
$L__BB0_24:
	st.shared.u32 	[%r6+2048], %r160;
	bar.sync 	0;
	and.b32  	%r137, %r1, 1;
	setp.eq.b32 	%p9, %r137, 1;
	@%p9 bra 	$L__BB0_26;
	ld.shared.u32 	%r144, [%r6+2048];
	xor.b32  	%r146, %r44, 4;
	add.s32 	%r148, %r45, %r146;
	ld.shared.u32 	%r149, [%r148+2048];
	min.s32 	%r161, %r144, %r149;
	bra.uni 	$L__BB0_27;
$L__BB0_26:
	ld.shared.u32 	%r138, [%r6+2048];
	and.b32  	%r140, %r44, 4088;
	add.s32 	%r142, %r45, %r140;
	ld.shared.u32 	%r143, [%r142+2048];
	max.s32 	%r161, %r138, %r143;
$L__BB0_27:
	cvta.to.global.u64 	%rd12, %rd2;
	st.shared.u32 	[%r6], %r161;
	bar.sync 	0;
	ld.shared.u32 	%r150, [%r6];
	shl.b32 	%r151, %r2, 9;
	add.s32 	%r152, %r151, %r1;
	mul.wide.u32 	%rd13, %r152, 4;
	add.s64 	%rd14, %rd12, %rd13;
	st.global.u32 	[%rd14], %r150;
	ret;

}


// ===== COMPILED SASS (sm_100) =====

	.target	sm_100

	.elftype	@"ET_EXEC"


//--------------------- .note.nv.tkinfo           --------------------------
	.section	.note.nv.tkinfo,"",@"SHT_NOTE"
	.sectionflags	@"SHF_NOTE_NV_TKINFO"
	.tkinfo
        /*0018*/ 	.word	0x00000002
        /*0030*/ 	.string	""
        /*0030*/ 	.string	"ptxas"
        /*0030*/ 	.string	"Cuda compilation tools, release 13.0, V13.0.88"
        /*0030*/ 	.string	"Build cuda_13.0.r13.0/compiler.36424714_0"
        /*0030*/ 	.string	"-arch sm_100 -m 64 "



//--------------------- .note.nv.cuinfo           --------------------------
	.section	.note.nv.cuinfo,"",@"SHT_NOTE"
	.sectionflags	@"SHF_NOTE_NV_CUINFO"
        /*0018*/ 	.short	0x0002
        /*001a*/ 	.short	0x0064
        /*001c*/ 	.short	0x0082
	.zero		2


//--------------------- .nv.info                  --------------------------
	.section	.nv.info,"",@"SHT_CUDA_INFO"
	.align	4


	//----- nvinfo : EIATTR_REGCOUNT
	.align		4
        /*0000*/ 	.byte	0x04, 0x2f
        /*0002*/ 	.short	(.L_1 - .L_0)
	.align		4
.L_0:
        /*0004*/ 	.word	index@(_Z7tmerge1PiS_)
        /*0008*/ 	.word	0x0000000e


	//----- nvinfo : EIATTR_FRAME_SIZE
	.align		4
.L_1:
        /*000c*/ 	.byte	0x04, 0x11
        /*000e*/ 	.short	(.L_3 - .L_2)
	.align		4
.L_2:
        /*0010*/ 	.word	index@(_Z7tmerge1PiS_)
        /*0014*/ 	.word	0x00000000


	//----- nvinfo : EIATTR_MIN_STACK_SIZE
	.align		4
.L_3:
        /*0018*/ 	.byte	0x04, 0x12
        /*001a*/ 	.short	(.L_5 - .L_4)
	.align		4
.L_4:
        /*001c*/ 	.word	index@(_Z7tmerge1PiS_)
        /*0020*/ 	.word	0x00000000
.L_5:


//--------------------- .nv.compat                --------------------------
	.section	.nv.compat,"",@"SHT_CUDA_COMPAT_INFO"
	.align	4
        /*0000*/ 	.byte	0x02, 0x09, 0x00, 0x00, 0x02, 0x02, 0x01, 0x00, 0x02, 0x05, 0x05, 0x00, 0x03, 0x07, 0x01, 0x01
        /*0010*/ 	.byte	0x02, 0x03, 0x00, 0x00, 0x02, 0x06, 0x01, 0x00, 0x04, 0x0b, 0x08, 0x00, 0x09, 0x00, 0x00, 0x00
        /*0020*/ 	.byte	0x00, 0x00, 0x00, 0x00


//--------------------- .nv.info._Z7tmerge1PiS_   --------------------------
	.section	.nv.info._Z7tmerge1PiS_,"",@"SHT_CUDA_INFO"
	.sectionflags	@""
	.align	4


	//----- nvinfo : EIATTR_CUDA_API_VERSION
	.align		4
        /*0000*/ 	.byte	0x04, 0x37
        /*0002*/ 	.short	(.L_7 - .L_6)
.L_6:
        /*0004*/ 	.word	0x00000082


	//----- nvinfo : EIATTR_KPARAM_INFO
	.align		4
.L_7:
        /*0008*/ 	.byte	0x04, 0x17
        /*000a*/ 	.short	(.L_9 - .L_8)
.L_8:
        /*000c*/ 	.word	0x00000000
        /*0010*/ 	.short	0x0001
        /*0012*/ 	.short	0x0008
        /*0014*/ 	.byte	0x00, 0xf5, 0x21, 0x00


	//----- nvinfo : EIATTR_KPARAM_INFO
	.align		4
.L_9:
        /*0018*/ 	.byte	0x04, 0x17
        /*001a*/ 	.short	(.L_11 - .L_10)
.L_10:
        /*001c*/ 	.word	0x00000000
        /*0020*/ 	.short	0x0000
        /*0022*/ 	.short	0x0000
        /*0024*/ 	.byte	0x00, 0xf5, 0x21, 0x00


	//----- nvinfo : EIATTR_SPARSE_MMA_MASK
	.align		4
.L_11:
        /*0028*/ 	.byte	0x03, 0x50
        /*002a*/ 	.short	0x0000


	//----- nvinfo : EIATTR_MAXREG_COUNT
	.align		4
        /*002c*/ 	.byte	0x03, 0x1b
        /*002e*/ 	.short	0x00ff


	//----- nvinfo : EIATTR_NUM_BARRIERS
	.align		4
        /*0030*/ 	.byte	0x02, 0x4c
        /*0032*/ 	.byte	0x01
	.zero		1


	//----- nvinfo : EIATTR_MERCURY_ISA_VERSION
	.align		4
        /*0034*/ 	.byte	0x03, 0x5f
        /*0036*/ 	.short	0x0101


	//----- nvinfo : EIATTR_VRC_CTA_INIT_COUNT
	.align		4
        /*0038*/ 	.byte	0x02, 0x4a
	.zero		1
	.zero		1


	//----- nvinfo : EIATTR_EXIT_INSTR_OFFSETS
	.align		4
        /*003c*/ 	.byte	0x04, 0x1c
        /*003e*/ 	.short	(.L_13 - .L_12)


	//   ....[0]....
.L_12:
        /*0040*/ 	.word	0x000006f0


	//----- nvinfo : EIATTR_CBANK_PARAM_SIZE
	.align		4
.L_13:
        /*0044*/ 	.byte	0x03, 0x19
        /*0046*/ 	.short	0x0010


	//----- nvinfo : EIATTR_PARAM_CBANK
	.align		4
        /*0048*/ 	.byte	0x04, 0x0a
        /*004a*/ 	.short	(.L_15 - .L_14)
	.align		4
.L_14:
        /*004c*/ 	.word	index@(.nv.constant0._Z7tmerge1PiS_)
        /*0050*/ 	.short	0x0380
        /*0052*/ 	.short	0x0010


	//----- nvinfo : EIATTR_SW_WAR
	.align		4
.L_15:
        /*0054*/ 	.byte	0x04, 0x36
        /*0056*/ 	.short	(.L_17 - .L_16)
.L_16:
        /*0058*/ 	.word	0x00000008
.L_17:


//--------------------- .nv.callgraph             --------------------------
	.section	.nv.callgraph,"",@"SHT_CUDA_CALLGRAPH"
	.align	4
	.sectionentsize	8
	.align		4
        /*0000*/ 	.word	0x00000000
	.align		4
        /*0004*/ 	.word	0xffffffff
	.align		4
        /*0008*/ 	.word	0x00000000
	.align		4
        /*000c*/ 	.word	0xfffffffe
	.align		4
        /*0010*/ 	.word	0x00000000
	.align		4
        /*0014*/ 	.word	0xfffffffd
	.align		4
        /*0018*/ 	.word	0x00000000
	.align		4
        /*001c*/ 	.word	0xfffffffc


//--------------------- .text._Z7tmerge1PiS_      --------------------------
	.section	.text._Z7tmerge1PiS_,"ax",@progbits
	.align	128
        .global         _Z7tmerge1PiS_
        .type           _Z7tmerge1PiS_,@function
        .size           _Z7tmerge1PiS_,(.L_x_1 - _Z7tmerge1PiS_)
        .other          _Z7tmerge1PiS_,@"STO_CUDA_ENTRY STV_DEFAULT"
_Z7tmerge1PiS_:
.text._Z7tmerge1PiS_:
[----:B------:R-:W-:Y:S01]  /*0000*/  LDC R1, c[0x0][0x37c] ;  /* 0x0000df00ff017b82 */ /* 0x000fe20000000800 */
[----:B------:R-:W0:Y:S07]  /*0010*/  S2R R2, SR_TID.X ;  /* 0x0000000000027919 */ /* 0x000e2e0000002100 */
[----:B------:R-:W1:Y:S01]  /*0020*/  LDC.64 R8, c[0x0][0x380] ;  /* 0x0000e000ff087b82 */ /* 0x000e620000000a00 */
[----:B------:R-:W2:Y:S01]  /*0030*/  LDCU.64 UR6, c[0x0][0x358] ;  /* 0x00006b00ff0677ac */ /* 0x000ea20008000a00 */
[----:B------:R-:W3:Y:S01]  /*0040*/  S2R R4, SR_CTAID.X ;  /* 0x0000000000047919 */ /* 0x000ee20000002500 */
[----:B0-----:R-:W-:-:S02]  /*0050*/  LOP3.LUT P1, RZ, R2, 0x100, RZ, 0xc0, !PT ;  /* 0x0000010002ff7812 */ /* 0x001fc4000782c0ff */
[----:B------:R-:W-:Y:S01]  /*0060*/  LOP3.LUT R3, R2, 0x1ff, RZ, 0x3c, !PT ;  /* 0x000001ff02037812 */ /* 0x000fe200078e3cff */
[----:B---3--:R-:W-:-:S04]  /*0070*/  IMAD R0, R4, 0x200, R2 ;  /* 0x0000020004007824 */ /* 0x008fc800078e0202 */
[----:B------:R-:W-:-:S04]  /*0080*/  IMAD R3, R4, 0x200, R3 ;  /* 0x0000020004037824 */ /* 0x000fc800078e0203 */
[----:B-1----:R-:W-:-:S04]  /*0090*/  IMAD.WIDE.U32 R6, R3, 0x4, R8 ;  /* 0x0000000403067825 */ /* 0x002fc800078e0008 */
[C-C-:B------:R-:W-:Y:S02]  /*00a0*/  @!P1 IMAD.WIDE.U32 R4, R0.reuse, 0x4, R8.reuse ;  /* 0x0000000400049825 */ /* 0x140fe400078e0008 */
[----:B--2---:R-:W2:Y:S02]  /*00b0*/  LDG.E R7, desc[UR6][R6.64] ;  /* 0x0000000606077981 */ /* 0x004ea4000c1e1900 */
[----:B------:R-:W-:Y:S02]  /*00c0*/  @P1 IMAD.WIDE.U32 R8, R0, 0x4, R8 ;  /* 0x0000000400081825 */ /* 0x000fe400078e0008 */
[----:B------:R0:W2:Y:S04]  /*00d0*/  @!P1 LDG.E R4, desc[UR6][R4.64] ;  /* 0x0000000604049981 */ /* 0x0000a8000c1e1900 */
[----:B------:R-:W3:Y:S01]  /*00e0*/  @P1 LDG.E R8, desc[UR6][R8.64] ;  /* 0x0000000608081981 */ /* 0x000ee2000c1e1900 */
[----:B------:R-:W1:Y:S01]  /*00f0*/  S2UR UR5, SR_CgaCtaId ;  /* 0x00000000000579c3 */ /* 0x000e620000008800 */
[----:B------:R-:W-:Y:S01]  /*0100*/  UMOV UR4, 0x400 ;  /* 0x0000040000047882 */ /* 0x000fe20000000000 */
[C---:B------:R-:W-:Y:S01]  /*0110*/  IMAD.SHL.U32 R3, R2.reuse, 0x4, RZ ;  /* 0x0000000402037824 */ /* 0x040fe200078e00ff */
[----:B------:R-:W-:Y:S01]  /*0120*/  LOP3.LUT P0, RZ, R2, 0x80, RZ, 0xc0, !PT ;  /* 0x0000008002ff7812 */ /* 0x000fe2000780c0ff */
[----:B-1----:R-:W-:-:S12]  /*0130*/  ULEA UR4, UR5, UR4, 0x18 ;  /* 0x0000000405047291 */ /* 0x002fd8000f8ec0ff */
[C---:B0-----:R-:W-:Y:S02]  /*0140*/  @!P0 LOP3.LUT R5, R3.reuse, 0x200, RZ, 0x3c, !PT ;  /* 0x0000020003058812 */ /* 0x041fe400078e3cff */
[----:B------:R-:W-:Y:S02]  /*0150*/  @P0 LOP3.LUT R11, R3, 0xdfc, RZ, 0xc0, !PT ;  /* 0x00000dfc030b0812 */ /* 0x000fe400078ec0ff */
[-C--:B--2---:R-:W-:Y:S02]  /*0160*/  @!P1 VIMNMX R10, PT, PT, R4, R7.reuse, PT ;  /* 0x00000007040a9248 */ /* 0x084fe40003fe0100 */
[----:B---3--:R-:W-:-:S05]  /*0170*/  @P1 VIMNMX R10, PT, PT, R8, R7, !PT ;  /* 0x00000007080a1248 */ /* 0x008fca0007fe0100 */
[----:B------:R-:W-:Y:S01]  /*0180*/  STS [R3+UR4], R10 ;  /* 0x0000000a03007988 */ /* 0x000fe20008000804 */
[----:B------:R-:W-:Y:S06]  /*0190*/  BAR.SYNC.DEFER_BLOCKING 0x0 ;  /* 0x0000000000007b1d */ /* 0x000fec0000010000 */
[----:B------:R-:W-:Y:S04]  /*01a0*/  @!P0 LDS R5, [R5+UR4] ;  /* 0x0000000405058984 */ /* 0x000fe80008000800 */
[----:B------:R-:W0:Y:S04]  /*01b0*/  @!P0 LDS R4, [R3+UR4] ;  /* 0x0000000403048984 */ /* 0x000e280008000800 */
[----:B------:R-:W-:Y:S04]  /*01c0*/  @P0 LDS R11, [R11+UR4] ;  /* 0x000000040b0b0984 */ /* 0x000fe80008000800 */
[----:B------:R-:W1:Y:S01]  /*01d0*/  @P0 LDS R6, [R3+UR4] ;  /* 0x0000000403060984 */ /* 0x000e620008000800 */
[----:B------:R-:W-:-:S02]  /*01e0*/  R2P PR, R2, 0x7e ;  /* 0x0000007e02007804 */ /* 0x000fc40000000000 */
[----:B0-----:R-:W-:Y:S02]  /*01f0*/  @!P0 VIMNMX R4, PT, PT, R4, R5, PT ;  /* 0x0000000504048248 */ /* 0x001fe40003fe0100 */
[----:B-1----:R-:W-:-:S05]  /*0200*/  @P0 VIMNMX R4, PT, PT, R6, R11, !PT ;  /* 0x0000000b06040248 */ /* 0x002fca0007fe0100 */
[----:B------:R-:W-:Y:S01]  /*0210*/  STS [R3+UR4+0x800], R4 ;  /* 0x0008000403007988 */ /* 0x000fe20008000804 */
[----:B------:R-:W-:Y:S03]  /*0220*/  BAR.SYNC.DEFER_BLOCKING 0x0 ;  /* 0x0000000000007b1d */ /* 0x000fe60000010000 */
[C---:B------:R-:W-:Y:S02]  /*0230*/  @!P6 LOP3.LUT R6, R3.reuse, 0x100, RZ, 0x3c, !PT ;  /* 0x000001000306e812 */ /* 0x040fe400078e3cff */
[----:B------:R-:W-:-:S04]  /*0240*/  @P6 LOP3.LUT R7, R3, 0xefc, RZ, 0xc0, !PT ;  /* 0x00000efc03076812 */ /* 0x000fc800078ec0ff */
[----:B------:R-:W-:Y:S04]  /*0250*/  @!P6 LDS R6, [R6+UR4+0x800] ;  /* 0x000800040606e984 */ /* 0x000fe80008000800 */
[----:B------:R-:W0:Y:S04]  /*0260*/  @!P6 LDS R5, [R3+UR4+0x800] ;  /* 0x000800040305e984 */ /* 0x000e280008000800 */
[----:B------:R-:W-:Y:S04]  /*0270*/  @P6 LDS R7, [R7+UR4+0x800] ;  /* 0x0008000407076984 */ /* 0x000fe80008000800 */
[----:B------:R-:W1:Y:S01]  /*0280*/  @P6 LDS R10, [R3+UR4+0x800] ;  /* 0x00080004030a6984 */ /* 0x000e620008000800 */
[----:B------:R-:W-:-:S02]  /*0290*/  @P5 LOP3.LUT R9, R3, 0xf7c, RZ, 0xc0, !PT ;  /* 0x00000f7c03095812 */ /* 0x000fc400078ec0ff */
[----:B0-----:R-:W-:Y:S02]  /*02a0*/  @!P6 VIMNMX R8, PT, PT, R5, R6, PT ;  /* 0x000000060508e248 */ /* 0x001fe40003fe0100 */
[----:B-1----:R-:W-:-:S05]  /*02b0*/  @P6 VIMNMX R8, PT, PT, R10, R7, !PT ;  /* 0x000000070a086248 */ /* 0x002fca0007fe0100 */
[----:B------:R-:W-:Y:S01]  /*02c0*/  STS [R3+UR4], R8 ;  /* 0x0000000803007988 */ /* 0x000fe20008000804 */
[----:B------:R-:W-:Y:S01]  /*02d0*/  BAR.SYNC.DEFER_BLOCKING 0x0 ;  /* 0x0000000000007b1d */ /* 0x000fe20000010000 */
[----:B------:R-:W-:-:S06]  /*02e0*/  @!P5 LOP3.LUT R5, R3, 0x80, RZ, 0x3c, !PT ;  /* 0x000000800305d812 */ /* 0x000fcc00078e3cff */
[----:B------:R-:W-:Y:S04]  /*02f0*/  @!P5 LDS R5, [R5+UR4] ;  /* 0x000000040505d984 */ /* 0x000fe80008000800 */
[----:B------:R-:W0:Y:S04]  /*0300*/  @!P5 LDS R4, [R3+UR4] ;  /* 0x000000040304d984 */ /* 0x000e280008000800 */
[----:B------:R-:W-:Y:S04]  /*0310*/  @P5 LDS R9, [R9+UR4] ;  /* 0x0000000409095984 */ /* 0x000fe80008000800 */
[----:B------:R-:W1:Y:S01]  /*0320*/  @P5 LDS R6, [R3+UR4] ;  /* 0x0000000403065984 */ /* 0x000e620008000800 */
[----:B------:R-:W-:-:S02]  /*0330*/  @P4 LOP3.LUT R7, R3, 0xfbc, RZ, 0xc0, !PT ;  /* 0x00000fbc03074812 */ /* 0x000fc400078ec0ff */
[----:B0-----:R-:W-:Y:S02]  /*0340*/  @!P5 VIMNMX R4, PT, PT, R4, R5, PT ;  /* 0x000000050404d248 */ /* 0x001fe40003fe0100 */
[----:B-1----:R-:W-:-:S05]  /*0350*/  @P5 VIMNMX R4, PT, PT, R6, R9, !PT ;  /* 0x0000000906045248 */ /* 0x002fca0007fe0100 */
[----:B------:R-:W-:Y:S01]  /*0360*/  STS [R3+UR4+0x800], R4 ;  /* 0x0008000403007988 */ /* 0x000fe20008000804 */
[----:B------:R-:W-:Y:S01]  /*0370*/  BAR.SYNC.DEFER_BLOCKING 0x0 ;  /* 0x0000000000007b1d */ /* 0x000fe20000010000 */
[----:B------:R-:W-:-:S06]  /*0380*/  @!P4 LOP3.LUT R6, R3, 0x40, RZ, 0x3c, !PT ;  /* 0x000000400306c812 */ /* 0x000fcc00078e3cff */
        /* <DEDUP_REMOVED lines=34> */
[----:B------:R-:W-:-:S04]  /*05b0*/  LOP3.LUT R2, R2, 0x1, RZ, 0xc0, !PT ;  /* 0x0000000102027812 */ /* 0x000fc800078ec0ff */
[----:B------:R-:W-:Y:S02]  /*05c0*/  ISETP.NE.U32.AND P0, PT, R2, 0x1, PT ;  /* 0x000000010200780c */ /* 0x000fe40003f05070 */
[----:B0-----:R-:W-:Y:S02]  /*05d0*/  @!P1 VIMNMX R4, PT, PT, R4, R5, PT ;  /* 0x0000000504049248 */ /* 0x001fe40003fe0100 */
[----:B-1----:R-:W-:-:S05]  /*05e0*/  @P1 VIMNMX R4, PT, PT, R6, R9, !PT ;  /* 0x0000000906041248 */ /* 0x002fca0007fe0100 */
[----:B------:R-:W-:Y:S01]  /*05f0*/  STS [R3+UR4+0x800], R4 ;  /* 0x0008000403007988 */ /* 0x000fe20008000804 */
[----:B------:R-:W-:Y:S03]  /*0600*/  BAR.SYNC.DEFER_BLOCKING 0x0 ;  /* 0x0000000000007b1d */ /* 0x000fe60000010000 */
[C---:B------:R-:W-:Y:S02]  /*0610*/  @P0 LOP3.LUT R6, R3.reuse, 0x4, RZ, 0x3c, !PT ;  /* 0x0000000403060812 */ /* 0x040fe400078e3cff */
[----:B------:R-:W-:-:S03]  /*0620*/  @!P0 LOP3.LUT R7, R3, 0xff8, RZ, 0xc0, !PT ;  /* 0x00000ff803078812 */ /* 0x000fc600078ec0ff */
[----:B------:R-:W-:Y:S04]  /*0630*/  @P0 LDS R5, [R6+UR4+0x800] ;  /* 0x0008000406050984 */ /* 0x000fe80008000800 */
[----:B------:R-:W0:Y:S04]  /*0640*/  @P0 LDS R2, [R3+UR4+0x800] ;  /* 0x0008000403020984 */ /* 0x000e280008000800 */
[----:B------:R-:W-:Y:S04]  /*0650*/  @!P0 LDS R7, [R7+UR4+0x800] ;  /* 0x0008000407078984 */ /* 0x000fe80008000800 */
[----:B------:R-:W1:Y:S01]  /*0660*/  @!P0 LDS R8, [R3+UR4+0x800] ;  /* 0x0008000403088984 */ /* 0x000e620008000800 */
[----:B0-----:R-:W-:-:S02]  /*0670*/  @P0 VIMNMX R2, PT, PT, R2, R5, PT ;  /* 0x0000000502020248 */ /* 0x001fc40003fe0100 */
[----:B------:R-:W0:Y:S01]  /*0680*/  LDC.64 R4, c[0x0][0x388] ;  /* 0x0000e200ff047b82 */ /* 0x000e220000000a00 */
[----:B-1----:R-:W-:-:S05]  /*0690*/  @!P0 VIMNMX R2, PT, PT, R8, R7, !PT ;  /* 0x0000000708028248 */ /* 0x002fca0007fe0100 */
[----:B------:R-:W-:Y:S02]  /*06a0*/  STS [R3+UR4], R2 ;  /* 0x0000000203007988 */ /* 0x000fe40008000804 */
[----:B------:R-:W-:Y:S06]  /*06b0*/  BAR.SYNC.DEFER_BLOCKING 0x0 ;  /* 0x0000000000007b1d */ /* 0x000fec0000010000 */
[----:B------:R-:W1:Y:S01]  /*06c0*/  LDS R9, [R3+UR4] ;  /* 0x0000000403097984 */ /* 0x000e620008000800 */
[----:B0-----:R-:W-:-:S05]  /*06d0*/  IMAD.WIDE.U32 R4, R0, 0x4, R4 ;  /* 0x0000000400047825 */ /* 0x001fca00078e0004 */
[----:B-1----:R-:W-:Y:S01]  /*06e0*/  STG.E desc[UR6][R4.64], R9 ;  /* 0x0000000904007986 */ /* 0x002fe2000c101906 */
[----:B------:R-:W-:Y:S05]  /*06f0*/  EXIT ;  /* 0x000000000000794d */ /* 0x000fea0003800000 */
.L_x_0:
[----:B------:R-:W-:-:S00]  /*0700*/  BRA `(.L_x_0) ;  /* 0xfffffffc00fc7947 */ /* 0x000fc0000383ffff */
[----:B------:R-:W-:-:S00]  /*0710*/  NOP ;  /* 0x0000000000007918 */ /* 0x000fc00000000000 */
        /* <DEDUP_REMOVED lines=14> */
.L_x_1:


//--------------------- .nv.shared._Z7tmerge1PiS_ --------------------------
	.section	.nv.shared._Z7tmerge1PiS_,"aw",@nobits
	.sectionflags	@""
	.align	16
	.zero		1024


//--------------------- .nv.shared.reserved.0     --------------------------
	.section	.nv.shared.reserved.0,"aw",@nobits
	.weak		__nv_reservedSMEM_offset_0_alias
	.size		__nv_reservedSMEM_offset_0_alias, 0, 64
	.other		__nv_reservedSMEM_offset_0_alias,@"STO_CUDA_RESERVED_SHARED STV_DEFAULT"
__nv_reservedSMEM_offset_0_alias:
	.zero		0
	.zero		64


//--------------------- .nv.constant0._Z7tmerge1PiS_ --------------------------
	.section	.nv.constant0._Z7tmerge1PiS_,"a",@progbits
	.sectionflags	@""
	.align	4
.nv.constant0._Z7tmerge1PiS_:
	.zero		912


//--------------------- SYMBOLS --------------------------

	.type		.nv.reservedSmem.offset0,@object
	.size		.nv.reservedSmem.offset0,0x4
	.type		.nv.reservedSmem.cap,@object
	.size		.nv.reservedSmem.cap,0x4
